//
// Generated by NVIDIA NVVM Compiler
//
// Compiler Build ID: CL-36424714
// Cuda compilation tools, release 13.0, V13.0.88
// Based on NVVM 20.0.0
//

.version 9.0
.target sm_100
.address_size 64

	// .globl	_Z27row_reduce_sub_mean0_kernelPKfPf
// _ZZ27row_reduce_sub_mean0_kernelPKfPfE11partial_sum has been demoted

.visible .entry _Z27row_reduce_sub_mean0_kernelPKfPf(
	.param .u64 .ptr .align 1 _Z27row_reduce_sub_mean0_kernelPKfPf_param_0,
	.param .u64 .ptr .align 1 _Z27row_reduce_sub_mean0_kernelPKfPf_param_1
)
{
	.reg .pred 	%p<9>;
	.reg .b16 	%rs<4>;
	.reg .b32 	%r<31>;
	.reg .b32 	%f<72>;
	.reg .b64 	%rd<39>;
	// demoted variable
	.shared .align 4 .b8 _ZZ27row_reduce_sub_mean0_kernelPKfPfE11partial_sum[2048];
	ld.param.u64 	%rd19, [_Z27row_reduce_sub_mean0_kernelPKfPf_param_0];
	ld.param.u64 	%rd20, [_Z27row_reduce_sub_mean0_kernelPKfPf_param_1];
	cvta.to.global.u64 	%rd1, %rd20;
	cvta.to.global.u64 	%rd2, %rd19;
	mov.u32 	%r20, %ctaid.x;
	mov.u32 	%r1, %tid.x;
	shl.b32 	%r21, %r20, 12;
	shl.b32 	%r22, %r1, 2;
	or.b32  	%r2, %r21, %r22;
	mul.wide.u32 	%rd35, %r2, 4;
	add.s64 	%rd37, %rd2, %rd35;
	add.s64 	%rd36, %rd1, %rd35;
	mov.u32 	%r3, %ntid.x;
	shl.b32 	%r4, %r3, 2;
	cvt.u16.u32 	%rs2, %r4;
	div.u16 	%rs1, 4096, %rs2;
	cvt.u32.u16 	%r5, %rs1;
	mov.u32 	%r23, _ZZ27row_reduce_sub_mean0_kernelPKfPfE11partial_sum;
	add.s32 	%r6, %r23, %r22;
	mad.lo.s32 	%r7, %r1, 12, %r6;
	mov.f32 	%f71, 0f00000000;
	mov.b32 	%r27, 0;
	mov.u64 	%rd34, %rd37;
$L__BB0_1:
	setp.lt.u32 	%p1, %r3, 8;
	ld.global.v4.f32 	{%f5, %f6, %f7, %f8}, [%rd34];
	add.f32 	%f9, %f5, %f6;
	add.f32 	%f10, %f9, %f7;
	add.f32 	%f11, %f10, %f8;
	mul.f32 	%f12, %f11, 0f3E800000;
	st.shared.f32 	[%r6], %f12;
	@%p1 bra 	$L__BB0_6;
	mov.u32 	%r28, %r3;
$L__BB0_3:
	shr.u32 	%r10, %r28, 3;
	bar.sync 	0;
	setp.ge.u32 	%p2, %r1, %r10;
	@%p2 bra 	$L__BB0_5;
	ld.shared.v4.f32 	{%f13, %f14, %f15, %f16}, [%r7];
	shl.b32 	%r24, %r10, 4;
	add.s32 	%r25, %r7, %r24;
	ld.shared.v4.f32 	{%f17, %f18, %f19, %f20}, [%r25];
	add.f32 	%f21, %f13, %f17;
	add.f32 	%f22, %f14, %f18;
	add.f32 	%f23, %f15, %f19;
	add.f32 	%f24, %f16, %f20;
	add.f32 	%f25, %f21, %f22;
	add.f32 	%f26, %f25, %f23;
	add.f32 	%f27, %f26, %f24;
	mul.f32 	%f28, %f27, 0f3E000000;
	st.shared.f32 	[%r6], %f28;
$L__BB0_5:
	setp.gt.u32 	%p3, %r28, 63;
	mov.u32 	%r28, %r10;
	@%p3 bra 	$L__BB0_3;
$L__BB0_6:
	ld.shared.f32 	%f29, [_ZZ27row_reduce_sub_mean0_kernelPKfPfE11partial_sum];
	add.f32 	%f71, %f71, %f29;
	mul.wide.u32 	%rd22, %r4, 4;
	add.s64 	%rd34, %rd34, %rd22;
	add.s32 	%r27, %r27, 1;
	setp.ne.s32 	%p4, %r27, %r5;
	@%p4 bra 	$L__BB0_1;
	cvt.rn.f32.u16 	%f30, %rs1;
	div.rn.f32 	%f3, %f71, %f30;
	and.b32  	%r12, %r5, 3;
	add.s16 	%rs3, %rs1, -1;
	setp.lt.u16 	%p5, %rs3, 3;
	@%p5 bra 	$L__BB0_11;
	mul.wide.u32 	%rd8, %r3, 64;
	and.b32  	%r26, %r5, 8188;
	neg.s32 	%r29, %r26;
	mul.wide.u32 	%rd9, %r3, 16;
$L__BB0_9:
	add.s64 	%rd23, %rd1, %rd35;
	add.s64 	%rd24, %rd2, %rd35;
	ld.global.v4.f32 	{%f31, %f32, %f33, %f34}, [%rd24];
	sub.f32 	%f35, %f31, %f3;
	sub.f32 	%f36, %f32, %f3;
	sub.f32 	%f37, %f33, %f3;
	sub.f32 	%f38, %f34, %f3;
	st.global.v4.f32 	[%rd23], {%f35, %f36, %f37, %f38};
	add.s64 	%rd25, %rd24, %rd9;
	ld.global.v4.f32 	{%f39, %f40, %f41, %f42}, [%rd25];
	sub.f32 	%f43, %f39, %f3;
	sub.f32 	%f44, %f40, %f3;
	sub.f32 	%f45, %f41, %f3;
	sub.f32 	%f46, %f42, %f3;
	add.s64 	%rd26, %rd23, %rd9;
	st.global.v4.f32 	[%rd26], {%f43, %f44, %f45, %f46};
	add.s64 	%rd27, %rd25, %rd9;
	ld.global.v4.f32 	{%f47, %f48, %f49, %f50}, [%rd27];
	sub.f32 	%f51, %f47, %f3;
	sub.f32 	%f52, %f48, %f3;
	sub.f32 	%f53, %f49, %f3;
	sub.f32 	%f54, %f50, %f3;
	add.s64 	%rd28, %rd26, %rd9;
	st.global.v4.f32 	[%rd28], {%f51, %f52, %f53, %f54};
	add.s64 	%rd29, %rd27, %rd9;
	ld.global.v4.f32 	{%f55, %f56, %f57, %f58}, [%rd29];
	sub.f32 	%f59, %f55, %f3;
	sub.f32 	%f60, %f56, %f3;
	sub.f32 	%f61, %f57, %f3;
	sub.f32 	%f62, %f58, %f3;
	add.s64 	%rd30, %rd28, %rd9;
	st.global.v4.f32 	[%rd30], {%f59, %f60, %f61, %f62};
	add.s64 	%rd35, %rd35, %rd8;
	add.s32 	%r29, %r29, 4;
	setp.ne.s32 	%p6, %r29, 0;
	@%p6 bra 	$L__BB0_9;
	add.s64 	%rd36, %rd1, %rd35;
	add.s64 	%rd37, %rd2, %rd35;
$L__BB0_11:
	setp.eq.s32 	%p7, %r12, 0;
	@%p7 bra 	$L__BB0_14;
	mul.wide.u32 	%rd16, %r3, 16;
	neg.s32 	%r30, %r12;
	mov.b64 	%rd38, 0;
$L__BB0_13:
	.pragma "nounroll";
	add.s64 	%rd32, %rd36, %rd38;
	add.s64 	%rd33, %rd37, %rd38;
	ld.global.v4.f32 	{%f63, %f64, %f65, %f66}, [%rd33];
	sub.f32 	%f67, %f63, %f3;
	sub.f32 	%f68, %f64, %f3;
	sub.f32 	%f69, %f65, %f3;
	sub.f32 	%f70, %f66, %f3;
	st.global.v4.f32 	[%rd32], {%f67, %f68, %f69, %f70};
	add.s64 	%rd38, %rd38, %rd16;
	add.s32 	%r30, %r30, 1;
	setp.ne.s32 	%p8, %r30, 0;
	@%p8 bra 	$L__BB0_13;
$L__BB0_14:
	ret;

}


// ===== COMPILED SASS (sm_100) =====

	.target	sm_100

	.elftype	@"ET_EXEC"


//--------------------- .note.nv.tkinfo           --------------------------
	.section	.note.nv.tkinfo,"",@"SHT_NOTE"
	.sectionflags	@"SHF_NOTE_NV_TKINFO"
	.tkinfo
        /*0018*/ 	.word	0x00000002
        /*0030*/ 	.string	""
        /*0030*/ 	.string	"ptxas"
        /*0030*/ 	.string	"Cuda compilation tools, release 13.0, V13.0.88"
        /*0030*/ 	.string	"Build cuda_13.0.r13.0/compiler.36424714_0"
        /*0030*/ 	.string	"-arch sm_100 -m 64 "



//--------------------- .note.nv.cuinfo           --------------------------
	.section	.note.nv.cuinfo,"",@"SHT_NOTE"
	.sectionflags	@"SHF_NOTE_NV_CUINFO"
        /*0018*/ 	.short	0x0002
        /*001a*/ 	.short	0x0064
        /*001c*/ 	.short	0x0082
	.zero		2


//--------------------- .nv.info                  --------------------------
	.section	.nv.info,"",@"SHT_CUDA_INFO"
	.align	4


	//----- nvinfo : EIATTR_REGCOUNT
	.align		4
        /*0000*/ 	.byte	0x04, 0x2f
        /*0002*/ 	.short	(.L_1 - .L_0)
	.align		4
.L_0:
        /*0004*/ 	.word	index@(_Z27row_reduce_sub_mean0_kernelPKfPf)
        /*0008*/ 	.word	0x00000020


	//----- nvinfo : EIATTR_FRAME_SIZE
	.align		4
.L_1:
        /*000c*/ 	.byte	0x04, 0x11
        /*000e*/ 	.short	(.L_3 - .L_2)
	.align		4
.L_2:
        /*0010*/ 	.word	index@($__internal_1_$__cuda_sm3x_div_rn_noftz_f32_slowpath)
        /*0014*/ 	.word	0x00000000


	//----- nvinfo : EIATTR_FRAME_SIZE
	.align		4
.L_3:
        /*0018*/ 	.byte	0x04, 0x11
        /*001a*/ 	.short	(.L_5 - .L_4)
	.align		4
.L_4:
        /*001c*/ 	.word	index@($__internal_0_$__cuda_sm20_div_u16)
        /*0020*/ 	.word	0x00000000


	//----- nvinfo : EIATTR_FRAME_SIZE
	.align		4
.L_5:
        /*0024*/ 	.byte	0x04, 0x11
        /*0026*/ 	.short	(.L_7 - .L_6)
	.align		4
.L_6:
        /*0028*/ 	.word	index@(_Z27row_reduce_sub_mean0_kernelPKfPf)
        /*002c*/ 	.word	0x00000000


	//----- nvinfo : EIATTR_MIN_STACK_SIZE
	.align		4
.L_7:
        /*0030*/ 	.byte	0x04, 0x12
        /*0032*/ 	.short	(.L_9 - .L_8)
	.align		4
.L_8:
        /*0034*/ 	.word	index@(_Z27row_reduce_sub_mean0_kernelPKfPf)
        /*0038*/ 	.word	0x00000000
.L_9:


//--------------------- .nv.compat                --------------------------
	.section	.nv.compat,"",@"SHT_CUDA_COMPAT_INFO"
	.align	4
        /*0000*/ 	.byte	0x02, 0x09, 0x00, 0x00, 0x02, 0x02, 0x01, 0x00, 0x02, 0x05, 0x05, 0x00, 0x03, 0x07, 0x01, 0x01
        /*0010*/ 	.byte	0x02, 0x03, 0x00, 0x00, 0x02, 0x06, 0x01, 0x00, 0x04, 0x0b, 0x08, 0x00, 0x01, 0x00, 0x00, 0x00
        /*0020*/ 	.byte	0x00, 0x00, 0x00, 0x00


//--------------------- .nv.info._Z27row_reduce_sub_mean0_kernelPKfPf --------------------------
	.section	.nv.info._Z27row_reduce_sub_mean0_kernelPKfPf,"",@"SHT_CUDA_INFO"
	.sectionflags	@""
	.align	4


	//----- nvinfo : EIATTR_CUDA_API_VERSION
	.align		4
        /*0000*/ 	.byte	0x04, 0x37
        /*0002*/ 	.short	(.L_11 - .L_10)
.L_10:
        /*0004*/ 	.word	0x00000082


	//----- nvinfo : EIATTR_KPARAM_INFO
	.align		4
.L_11:
        /*0008*/ 	.byte	0x04, 0x17
        /*000a*/ 	.short	(.L_13 - .L_12)
.L_12:
        /*000c*/ 	.word	0x00000000
        /*0010*/ 	.short	0x0001
        /*0012*/ 	.short	0x0008
        /*0014*/ 	.byte	0x00, 0xf5, 0x21, 0x00


	//----- nvinfo : EIATTR_KPARAM_INFO
	.align		4
.L_13:
        /*0018*/ 	.byte	0x04, 0x17
        /*001a*/ 	.short	(.L_15 - .L_14)
.L_14:
        /*001c*/ 	.word	0x00000000
        /*0020*/ 	.short	0x0000
        /*0022*/ 	.short	0x0000
        /*0024*/ 	.byte	0x00, 0xf5, 0x21, 0x00


	//----- nvinfo : EIATTR_SPARSE_MMA_MASK
	.align		4
.L_15:
        /*0028*/ 	.byte	0x03, 0x50
        /*002a*/ 	.short	0x0000


	//----- nvinfo : EIATTR_MAXREG_COUNT
	.align		4
        /*002c*/ 	.byte	0x03, 0x1b
        /*002e*/ 	.short	0x00ff


	//----- nvinfo : EIATTR_NUM_BARRIERS
	.align		4
        /*0030*/ 	.byte	0x02, 0x4c
        /*0032*/ 	.byte	0x01
	.zero		1


	//----- nvinfo : EIATTR_MERCURY_ISA_VERSION
	.align		4
        /*0034*/ 	.byte	0x03, 0x5f
        /*0036*/ 	.short	0x0101


	//----- nvinfo : EIATTR_VRC_CTA_INIT_COUNT
	.align		4
        /*0038*/ 	.byte	0x02, 0x4a
	.zero		1
	.zero		1


	//----- nvinfo : EIATTR_EXIT_INSTR_OFFSETS
	.align		4
        /*003c*/ 	.byte	0x04, 0x1c
        /*003e*/ 	.short	(.L_17 - .L_16)


	//   ....[0]....
.L_16:
        /*0040*/ 	.word	0x00000870


	//   ....[1]....
        /*0044*/ 	.word	0x00000980


	//----- nvinfo : EIATTR_CRS_STACK_SIZE
	.align		4
.L_17:
        /*0048*/ 	.byte	0x04, 0x1e
        /*004a*/ 	.short	(.L_19 - .L_18)
.L_18:
        /*004c*/ 	.word	0x00000000


	//----- nvinfo : EIATTR_CBANK_PARAM_SIZE
	.align		4
.L_19:
        /*0050*/ 	.byte	0x03, 0x19
        /*0052*/ 	.short	0x0010


	//----- nvinfo : EIATTR_PARAM_CBANK
	.align		4
        /*0054*/ 	.byte	0x04, 0x0a
        /*0056*/ 	.short	(.L_21 - .L_20)
	.align		4
.L_20:
        /*0058*/ 	.word	index@(.nv.constant0._Z27row_reduce_sub_mean0_kernelPKfPf)
        /*005c*/ 	.short	0x0380
        /*005e*/ 	.short	0x0010


	//----- nvinfo : EIATTR_SW_WAR
	.align		4
.L_21:
        /*0060*/ 	.byte	0x04, 0x36
        /*0062*/ 	.short	(.L_23 - .L_22)
.L_22:
        /*0064*/ 	.word	0x00000008
.L_23:


//--------------------- .nv.callgraph             --------------------------
	.section	.nv.callgraph,"",@"SHT_CUDA_CALLGRAPH"
	.align	4
	.sectionentsize	8
	.align		4
        /*0000*/ 	.word	0x00000000
	.align		4
        /*0004*/ 	.word	0xffffffff
	.align		4
        /*0008*/ 	.word	0x00000000
	.align		4
        /*000c*/ 	.word	0xfffffffe
	.align		4
        /*0010*/ 	.word	0x00000000
	.align		4
        /*0014*/ 	.word	0xfffffffd
	.align		4
        /*0018*/ 	.word	0x00000000
	.align		4
        /*001c*/ 	.word	0xfffffffc


//--------------------- .text._Z27row_reduce_sub_mean0_kernelPKfPf --------------------------
	.section	.text._Z27row_reduce_sub_mean0_kernelPKfPf,"ax",@progbits
	.align	128
        .global         _Z27row_reduce_sub_mean0_kernelPKfPf
        .type           _Z27row_reduce_sub_mean0_kernelPKfPf,@function
        .size           _Z27row_reduce_sub_mean0_kernelPKfPf,(.L_x_19 - _Z27row_reduce_sub_mean0_kernelPKfPf)
        .other          _Z27row_reduce_sub_mean0_kernelPKfPf,@"STO_CUDA_ENTRY STV_DEFAULT"
_Z27row_reduce_sub_mean0_kernelPKfPf:
.text._Z27row_reduce_sub_mean0_kernelPKfPf:
[----:B------:R-:W-:Y:S01]  /*0000*/  LDC R1, c[0x0][0x37c] ;  /* 0x0000df00ff017b82 */ /* 0x000fe20000000800 */
[----:B------:R-:W0:Y:S07]  /*0010*/  S2R R6, SR_TID.X ;  /* 0x0000000000067919 */ /* 0x000e2e0000002100 */
[----:B------:R-:W1:Y:S01]  /*0020*/  S2UR UR4, SR_CTAID.X ;  /* 0x00000000000479c3 */ /* 0x000e620000002500 */
[----:B------:R-:W2:Y:S01]  /*0030*/  LDCU.128 UR12, c[0x0][0x380] ;  /* 0x00007000ff0c77ac */ /* 0x000ea20008000c00 */
[----:B------:R-:W-:Y:S01]  /*0040*/  MOV R12, 0x130 ;  /* 0x00000130000c7802 */ /* 0x000fe20000000f00 */
[----:B------:R-:W3:Y:S05]  /*0050*/  LDCU.64 UR8, c[0x0][0x358] ;  /* 0x00006b00ff0877ac */ /* 0x000eea0008000a00 */
[----:B------:R-:W4:Y:S01]  /*0060*/  LDC R0, c[0x0][0x360] ;  /* 0x0000d800ff007b82 */ /* 0x000f220000000800 */
[----:B-1----:R-:W-:Y:S01]  /*0070*/  USHF.L.U32 UR4, UR4, 0xc, URZ ;  /* 0x0000000c04047899 */ /* 0x002fe200080006ff */
[----:B0-----:R-:W-:-:S02]  /*0080*/  IMAD.SHL.U32 R20, R6, 0x4, RZ ;  /* 0x0000000406147824 */ /* 0x001fc400078e00ff */
[----:B----4-:R-:W-:-:S03]  /*0090*/  IMAD.SHL.U32 R21, R0, 0x4, RZ ;  /* 0x0000000400157824 */ /* 0x010fc600078e00ff */
[----:B------:R-:W-:Y:S02]  /*00a0*/  LOP3.LUT R4, R20, UR4, RZ, 0xfc, !PT ;  /* 0x0000000414047c12 */ /* 0x000fe4000f8efcff */
[----:B------:R-:W-:-:S03]  /*00b0*/  LOP3.LUT R2, R21, 0xffff, RZ, 0xc0, !PT ;  /* 0x0000ffff15027812 */ /* 0x000fc600078ec0ff */
[----:B------:R-:W-:-:S04]  /*00c0*/  IMAD.WIDE.U32 R4, R4, 0x4, RZ ;  /* 0x0000000404047825 */ /* 0x000fc800078e00ff */
[----:B------:R-:W-:Y:S01]  /*00d0*/  IMAD.MOV.U32 R3, RZ, RZ, R5 ;  /* 0x000000ffff037224 */ /* 0x000fe200078e0005 */
[C---:B--2---:R-:W-:Y:S02]  /*00e0*/  IADD3 R17, P0, PT, R4.reuse, UR12, RZ ;  /* 0x0000000c04117c10 */ /* 0x044fe4000ff1e0ff */
[----:B------:R-:W-:Y:S02]  /*00f0*/  IADD3 R16, P1, PT, R4, UR14, RZ ;  /* 0x0000000e04107c10 */ /* 0x000fe4000ff3e0ff */
[C---:B------:R-:W-:Y:S02]  /*0100*/  IADD3.X R7, PT, PT, R5.reuse, UR13, RZ, P0, !PT ;  /* 0x0000000d05077c10 */ /* 0x040fe400087fe4ff */
[----:B---3--:R-:W-:-:S09]  /*0110*/  IADD3.X R5, PT, PT, R5, UR15, RZ, P1, !PT ;  /* 0x0000000f05057c10 */ /* 0x008fd20008ffe4ff */
[----:B------:R-:W-:Y:S05]  /*0120*/  CALL.REL.NOINC `($__internal_0_$__cuda_sm20_div_u16) ;  /* 0x0000000800187944 */ /* 0x000fea0003c00000 */
[----:B------:R-:W0:Y:S01]  /*0130*/  S2UR UR5, SR_CgaCtaId ;  /* 0x00000000000579c3 */ /* 0x000e220000008800 */
[----:B------:R-:W-:Y:S01]  /*0140*/  UMOV UR4, 0x400 ;  /* 0x0000040000047882 */ /* 0x000fe20000000000 */
[----:B------:R-:W-:Y:S01]  /*0150*/  LOP3.LUT R23, R22, 0xffff, RZ, 0xc0, !PT ;  /* 0x0000ffff16177812 */ /* 0x000fe200078ec0ff */
[----:B------:R-:W-:Y:S01]  /*0160*/  IMAD.MOV.U32 R2, RZ, RZ, RZ ;  /* 0x000000ffff027224 */ /* 0x000fe200078e00ff */
[----:B------:R-:W-:Y:S01]  /*0170*/  MOV R19, R7 ;  /* 0x0000000700137202 */ /* 0x000fe20000000f00 */
[----:B------:R-:W-:Y:S01]  /*0180*/  IMAD.MOV.U32 R18, RZ, RZ, R17 ;  /* 0x000000ffff127224 */ /* 0x000fe200078e0011 */
[----:B0-----:R-:W-:-:S03]  /*0190*/  ULEA UR5, UR5, UR4, 0x18 ;  /* 0x0000000405057291 */ /* 0x001fc6000f8ec0ff */
[----:B------:R-:W-:-:S03]  /*01a0*/  UMOV UR4, URZ ;  /* 0x000000ff00047c82 */ /* 0x000fc60008000000 */
[----:B------:R-:W-:-:S05]  /*01b0*/  IADD3 R9, PT, PT, R20, UR5, RZ ;  /* 0x0000000514097c10 */ /* 0x000fca000fffe0ff */
[----:B------:R-:W-:-:S07]  /*01c0*/  IMAD R24, R6, 0xc, R9 ;  /* 0x0000000c06187824 */ /* 0x000fce00078e0209 */
.L_x_4:
[----:B------:R-:W2:Y:S01]  /*01d0*/  LDG.E.128 R8, desc[UR8][R18.64] ;  /* 0x0000000812087981 */ /* 0x000ea2000c1e1d00 */
[----:B------:R-:W-:Y:S01]  /*01e0*/  ISETP.GE.U32.AND P0, PT, R0, 0x8, PT ;  /* 0x000000080000780c */ /* 0x000fe20003f06070 */
[----:B--2---:R-:W-:-:S04]  /*01f0*/  FADD R9, R8, R9 ;  /* 0x0000000908097221 */ /* 0x004fc80000000000 */
[----:B------:R-:W-:-:S04]  /*0200*/  FADD R10, R10, R9 ;  /* 0x000000090a0a7221 */ /* 0x000fc80000000000 */
[----:B------:R-:W-:-:S04]  /*0210*/  FADD R10, R11, R10 ;  /* 0x0000000a0b0a7221 */ /* 0x000fc80000000000 */
[----:B------:R-:W-:-:S05]  /*0220*/  FMUL R9, R10, 0.25 ;  /* 0x3e8000000a097820 */ /* 0x000fca0000400000 */
[----:B------:R0:W-:Y:S01]  /*0230*/  STS [R20+UR5], R9 ;  /* 0x0000000914007988 */ /* 0x0001e20008000805 */
[----:B------:R-:W-:Y:S05]  /*0240*/  @!P0 BRA `(.L_x_0) ;  /* 0x0000000000588947 */ /* 0x000fea0003800000 */
[----:B------:R-:W-:-:S07]  /*0250*/  IMAD.MOV.U32 R8, RZ, RZ, R0 ;  /* 0x000000ffff087224 */ /* 0x000fce00078e0000 */
.L_x_3:
[----:B------:R-:W-:Y:S01]  /*0260*/  SHF.R.U32.HI R25, RZ, 0x3, R8 ;  /* 0x00000003ff197819 */ /* 0x000fe20000011608 */
[----:B------:R-:W-:Y:S01]  /*0270*/  BAR.SYNC.DEFER_BLOCKING 0x0 ;  /* 0x0000000000007b1d */ /* 0x000fe20000010000 */
[----:B------:R-:W-:Y:S02]  /*0280*/  ISETP.GT.U32.AND P1, PT, R8, 0x3f, PT ;  /* 0x0000003f0800780c */ /* 0x000fe40003f24070 */
[----:B------:R-:W-:-:S03]  /*0290*/  ISETP.GE.U32.AND P0, PT, R6, R25, PT ;  /* 0x000000190600720c */ /* 0x000fc60003f06070 */
[----:B------:R-:W-:Y:S10]  /*02a0*/  BSSY.RECONVERGENT B0, `(.L_x_1) ;  /* 0x000000e000007945 */ /* 0x000ff40003800200 */
[----:B-1----:R-:W-:Y:S05]  /*02b0*/  @P0 BRA `(.L_x_2) ;  /* 0x0000000000300947 */ /* 0x002fea0003800000 */
[----:B------:R-:W-:Y:S01]  /*02c0*/  IMAD R12, R25, 0x10, R24 ;  /* 0x00000010190c7824 */ /* 0x000fe200078e0218 */
[----:B0-----:R-:W-:Y:S05]  /*02d0*/  LDS.128 R8, [R24] ;  /* 0x0000000018087984 */ /* 0x001fea0000000c00 */
[----:B------:R-:W0:Y:S02]  /*02e0*/  LDS.128 R12, [R12] ;  /* 0x000000000c0c7984 */ /* 0x000e240000000c00 */
[----:B0-----:R-:W-:Y:S01]  /*02f0*/  FADD R8, R8, R12 ;  /* 0x0000000c08087221 */ /* 0x001fe20000000000 */
[----:B------:R-:W-:Y:S01]  /*0300*/  FADD R9, R9, R13 ;  /* 0x0000000d09097221 */ /* 0x000fe20000000000 */
[----:B------:R-:W-:Y:S01]  /*0310*/  FADD R10, R10, R14 ;  /* 0x0000000e0a0a7221 */ /* 0x000fe20000000000 */
[----:B------:R-:W-:-:S02]  /*0320*/  FADD R11, R11, R15 ;  /* 0x0000000f0b0b7221 */ /* 0x000fc40000000000 */
[----:B------:R-:W-:-:S04]  /*0330*/  FADD R9, R8, R9 ;  /* 0x0000000908097221 */ /* 0x000fc80000000000 */
[----:B------:R-:W-:-:S04]  /*0340*/  FADD R10, R10, R9 ;  /* 0x000000090a0a7221 */ /* 0x000fc80000000000 */
[----:B------:R-:W-:-:S04]  /*0350*/  FADD R10, R11, R10 ;  /* 0x0000000a0b0a7221 */ /* 0x000fc80000000000 */
[----:B------:R-:W-:-:S05]  /*0360*/  FMUL R9, R10, 0.125 ;  /* 0x3e0000000a097820 */ /* 0x000fca0000400000 */
[----:B------:R1:W-:Y:S02]  /*0370*/  STS [R20+UR5], R9 ;  /* 0x0000000914007988 */ /* 0x0003e40008000805 */
.L_x_2:
[----:B------:R-:W-:Y:S05]  /*0380*/  BSYNC.RECONVERGENT B0 ;  /* 0x0000000000007941 */ /* 0x000fea0003800200 */
.L_x_1:
[----:B------:R-:W-:Y:S01]  /*0390*/  MOV R8, R25 ;  /* 0x0000001900087202 */ /* 0x000fe20000000f00 */
[----:B------:R-:W-:Y:S06]  /*03a0*/  @P1 BRA `(.L_x_3) ;  /* 0xfffffffc00ac1947 */ /* 0x000fec000383ffff */
.L_x_0:
[----:B------:R-:W2:Y:S01]  /*03b0*/  S2UR UR7, SR_CgaCtaId ;  /* 0x00000000000779c3 */ /* 0x000ea20000008800 */
[----:B------:R-:W-:Y:S01]  /*03c0*/  UMOV UR6, 0x400 ;  /* 0x0000040000067882 */ /* 0x000fe20000000000 */
[----:B------:R-:W-:Y:S01]  /*03d0*/  UIADD3 UR4, UPT, UPT, UR4, 0x1, URZ ;  /* 0x0000000104047890 */ /* 0x000fe2000fffe0ff */
[----:B------:R-:W-:-:S05]  /*03e0*/  IMAD.WIDE.U32 R18, R21, 0x4, R18 ;  /* 0x0000000415127825 */ /* 0x000fca00078e0012 */
[----:B------:R-:W-:Y:S01]  /*03f0*/  ISETP.NE.AND P0, PT, R23, UR4, PT ;  /* 0x0000000417007c0c */ /* 0x000fe2000bf05270 */
[----:B--2---:R-:W-:-:S09]  /*0400*/  ULEA UR6, UR7, UR6, 0x18 ;  /* 0x0000000607067291 */ /* 0x004fd2000f8ec0ff */
[----:B01----:R-:W0:Y:S02]  /*0410*/  LDS R9, [UR6] ;  /* 0x00000006ff097984 */ /* 0x003e240008000800 */
[----:B0-----:R-:W-:Y:S01]  /*0420*/  FADD R2, R9, R2 ;  /* 0x0000000209027221 */ /* 0x001fe20000000000 */
[----:B------:R-:W-:Y:S06]  /*0430*/  @P0 BRA `(.L_x_4) ;  /* 0xfffffffc00640947 */ /* 0x000fec000383ffff */
[----:B------:R-:W0:Y:S08]  /*0440*/  I2F.U16 R13, R22 ;  /* 0x00000016000d7306 */ /* 0x000e300000101000 */
[----:B0-----:R-:W0:Y:S08]  /*0450*/  MUFU.RCP R6, R13 ;  /* 0x0000000d00067308 */ /* 0x001e300000001000 */
[----:B------:R-:W1:Y:S01]  /*0460*/  FCHK P0, R2, R13 ;  /* 0x0000000d02007302 */ /* 0x000e620000000000 */
[----:B0-----:R-:W-:-:S04]  /*0470*/  FFMA R9, -R13, R6, 1 ;  /* 0x3f8000000d097423 */ /* 0x001fc80000000106 */
[----:B------:R-:W-:-:S04]  /*0480*/  FFMA R9, R6, R9, R6 ;  /* 0x0000000906097223 */ /* 0x000fc80000000006 */
[----:B------:R-:W-:-:S04]  /*0490*/  FFMA R6, R2, R9, RZ ;  /* 0x0000000902067223 */ /* 0x000fc800000000ff */
[----:B------:R-:W-:-:S04]  /*04a0*/  FFMA R8, -R13, R6, R2 ;  /* 0x000000060d087223 */ /* 0x000fc80000000102 */
[----:B------:R-:W-:Y:S01]  /*04b0*/  FFMA R6, R9, R8, R6 ;  /* 0x0000000809067223 */ /* 0x000fe20000000006 */
[----:B-1----:R-:W-:Y:S06]  /*04c0*/  @!P0 BRA `(.L_x_5) ;  /* 0x00000000000c8947 */ /* 0x002fec0003800000 */
[----:B------:R-:W-:-:S07]  /*04d0*/  MOV R6, 0x4f0 ;  /* 0x000004f000067802 */ /* 0x000fce0000000f00 */
[----:B------:R-:W-:Y:S05]  /*04e0*/  CALL.REL.NOINC `($__internal_1_$__cuda_sm3x_div_rn_noftz_f32_slowpath) ;  /* 0x0000000400747944 */ /* 0x000fea0003c00000 */
[----:B------:R-:W-:-:S07]  /*04f0*/  IMAD.MOV.U32 R6, RZ, RZ, R2 ;  /* 0x000000ffff067224 */ /* 0x000fce00078e0002 */
.L_x_5:
[----:B------:R-:W-:Y:S01]  /*0500*/  VIADD R22, R22, 0xffffffff ;  /* 0xffffffff16167836 */ /* 0x000fe20000000000 */
[----:B------:R-:W-:-:S04]  /*0510*/  LOP3.LUT R2, R23, 0x3, RZ, 0xc0, !PT ;  /* 0x0000000317027812 */ /* 0x000fc800078ec0ff */
[----:B------:R-:W-:-:S04]  /*0520*/  LOP3.LUT R22, R22, 0xffff, RZ, 0xc0, !PT ;  /* 0x0000ffff16167812 */ /* 0x000fc800078ec0ff */
[----:B------:R-:W-:-:S13]  /*0530*/  ISETP.GE.U32.AND P0, PT, R22, 0x3, PT ;  /* 0x000000031600780c */ /* 0x000fda0003f06070 */
[----:B------:R-:W-:Y:S05]  /*0540*/  @!P0 BRA `(.L_x_6) ;  /* 0x0000000000c48947 */ /* 0x000fea0003800000 */
[----:B------:R-:W-:Y:S01]  /*0550*/  LOP3.LUT R5, R23, 0x1ffc, RZ, 0xc0, !PT ;  /* 0x00001ffc17057812 */ /* 0x000fe200078ec0ff */
[----:B------:R-:W0:Y:S03]  /*0560*/  LDCU.128 UR4, c[0x0][0x380] ;  /* 0x00007000ff0477ac */ /* 0x000e260008000c00 */
[----:B------:R-:W-:-:S07]  /*0570*/  IADD3 R5, PT, PT, -R5, RZ, RZ ;  /* 0x000000ff05057210 */ /* 0x000fce0007ffe1ff */
.L_x_7:
[----:B0-2---:R-:W-:-:S04]  /*0580*/  IADD3 R16, P0, PT, R4, UR4, RZ ;  /* 0x0000000404107c10 */ /* 0x005fc8000ff1e0ff */
[----:B------:R-:W-:-:S05]  /*0590*/  IADD3.X R17, PT, PT, R3, UR5, RZ, P0, !PT ;  /* 0x0000000503117c10 */ /* 0x000fca00087fe4ff */
[----:B------:R-:W2:Y:S01]  /*05a0*/  LDG.E.128 R8, desc[UR8][R16.64] ;  /* 0x0000000810087981 */ /* 0x000ea2000c1e1d00 */
[----:B------:R-:W-:Y:S01]  /*05b0*/  IADD3 R26, P0, PT, R4, UR6, RZ ;  /* 0x00000006041a7c10 */ /* 0x000fe2000ff1e0ff */
[----:B------:R-:W-:-:S03]  /*05c0*/  IMAD.WIDE.U32 R22, R0, 0x10, R16 ;  /* 0x0000001000167825 */ /* 0x000fc600078e0010 */
[----:B------:R-:W-:Y:S01]  /*05d0*/  IADD3.X R27, PT, PT, R3, UR7, RZ, P0, !PT ;  /* 0x00000007031b7c10 */ /* 0x000fe200087fe4ff */
[--C-:B--2---:R-:W-:Y:S01]  /*05e0*/  FADD R8, R8, -R6.reuse ;  /* 0x8000000608087221 */ /* 0x104fe20000000000 */
[--C-:B------:R-:W-:Y:S01]  /*05f0*/  FADD R9, R9, -R6.reuse ;  /* 0x8000000609097221 */ /* 0x100fe20000000000 */
[--C-:B------:R-:W-:Y:S01]  /*0600*/  FADD R10, R10, -R6.reuse ;  /* 0x800000060a0a7221 */ /* 0x100fe20000000000 */
[----:B------:R-:W-:-:S05]  /*0610*/  FADD R11, R11, -R6 ;  /* 0x800000060b0b7221 */ /* 0x000fca0000000000 */
[----:B------:R0:W-:Y:S04]  /*0620*/  STG.E.128 desc[UR8][R26.64], R8 ;  /* 0x000000081a007986 */ /* 0x0001e8000c101d08 */
[----:B------:R-:W2:Y:S01]  /*0630*/  LDG.E.128 R12, desc[UR8][R22.64] ;  /* 0x00000008160c7981 */ /* 0x000ea2000c1e1d00 */
[----:B------:R-:W-:-:S04]  /*0640*/  IMAD.WIDE.U32 R20, R0, 0x10, R26 ;  /* 0x0000001000147825 */ /* 0x000fc800078e001a */
[----:B------:R-:W-:-:S04]  /*0650*/  IMAD.WIDE.U32 R24, R0, 0x10, R22 ;  /* 0x0000001000187825 */ /* 0x000fc800078e0016 */
        /* <DEDUP_REMOVED lines=13> */
[----:B0-----:R-:W3:Y:S01]  /*0730*/  LDG.E.128 R8, desc[UR8][R22.64] ;  /* 0x0000000816087981 */ /* 0x001ee2000c1e1d00 */
[----:B------:R-:W-:Y:S01]  /*0740*/  IMAD.WIDE.U32 R26, R0, 0x10, R28 ;  /* 0x00000010001a7825 */ /* 0x000fe200078e001c */
[----:B-1----:R-:W-:-:S03]  /*0750*/  MOV R13, R3 ;  /* 0x00000003000d7202 */ /* 0x002fc60000000f00 */
[----:B------:R-:W-:Y:S02]  /*0760*/  VIADD R5, R5, 0x4 ;  /* 0x0000000405057836 */ /* 0x000fe40000000000 */
[----:B------:R-:W-:-:S03]  /*0770*/  IMAD.MOV.U32 R12, RZ, RZ, R4 ;  /* 0x000000ffff0c7224 */ /* 0x000fc600078e0004 */
[----:B------:R-:W-:Y:S01]  /*0780*/  ISETP.NE.AND P0, PT, R5, RZ, PT ;  /* 0x000000ff0500720c */ /* 0x000fe20003f05270 */
[----:B------:R-:W-:-:S04]  /*0790*/  IMAD.WIDE.U32 R12, R0, 0x40, R12 ;  /* 0x00000040000c7825 */ /* 0x000fc800078e000c */
[----:B------:R-:W-:Y:S02]  /*07a0*/  IMAD.MOV.U32 R4, RZ, RZ, R12 ;  /* 0x000000ffff047224 */ /* 0x000fe400078e000c */
[----:B------:R-:W-:Y:S02]  /*07b0*/  IMAD.MOV.U32 R3, RZ, RZ, R13 ;  /* 0x000000ffff037224 */ /* 0x000fe400078e000d */
[--C-:B---3--:R-:W-:Y:S01]  /*07c0*/  FADD R8, R8, -R6.reuse ;  /* 0x8000000608087221 */ /* 0x108fe20000000000 */
[--C-:B------:R-:W-:Y:S01]  /*07d0*/  FADD R9, R9, -R6.reuse ;  /* 0x8000000609097221 */ /* 0x100fe20000000000 */
[--C-:B------:R-:W-:Y:S01]  /*07e0*/  FADD R10, R10, -R6.reuse ;  /* 0x800000060a0a7221 */ /* 0x100fe20000000000 */
[----:B------:R-:W-:-:S05]  /*07f0*/  FADD R11, R11, -R6 ;  /* 0x800000060b0b7221 */ /* 0x000fca0000000000 */
[----:B------:R2:W-:Y:S01]  /*0800*/  STG.E.128 desc[UR8][R26.64], R8 ;  /* 0x000000081a007986 */ /* 0x0005e2000c101d08 */
[----:B------:R-:W-:Y:S05]  /*0810*/  @P0 BRA `(.L_x_7) ;  /* 0xfffffffc00580947 */ /* 0x000fea000383ffff */
[C---:B--2---:R-:W-:Y:S02]  /*0820*/  IADD3 R16, P0, PT, R4.reuse, UR6, RZ ;  /* 0x0000000604107c10 */ /* 0x044fe4000ff1e0ff */
[----:B------:R-:W-:Y:S02]  /*0830*/  IADD3 R17, P1, PT, R4, UR4, RZ ;  /* 0x0000000404117c10 */ /* 0x000fe4000ff3e0ff */
[C---:B------:R-:W-:Y:S02]  /*0840*/  IADD3.X R5, PT, PT, R3.reuse, UR7, RZ, P0, !PT ;  /* 0x0000000703057c10 */ /* 0x040fe400087fe4ff */
[----:B------:R-:W-:-:S09]  /*0850*/  IADD3.X R7, PT, PT, R3, UR5, RZ, P1, !PT ;  /* 0x0000000503077c10 */ /* 0x000fd20008ffe4ff */
.L_x_6:
[----:B------:R-:W-:-:S13]  /*0860*/  ISETP.NE.AND P0, PT, R2, RZ, PT ;  /* 0x000000ff0200720c */ /* 0x000fda0003f05270 */
[----:B------:R-:W-:Y:S05]  /*0870*/  @!P0 EXIT ;  /* 0x000000000000894d */ /* 0x000fea0003800000 */
[----:B------:R-:W-:Y:S02]  /*0880*/  IADD3 R4, PT, PT, -R2, RZ, RZ ;  /* 0x000000ff02047210 */ /* 0x000fe40007ffe1ff */
[----:B------:R-:W-:-:S07]  /*0890*/  CS2R R2, SRZ ;  /* 0x0000000000027805 */ /* 0x000fce000001ff00 */
.L_x_8:
[----:B------:R-:W-:-:S05]  /*08a0*/  IADD3 R12, P0, PT, R17, R2, RZ ;  /* 0x00000002110c7210 */ /* 0x000fca0007f1e0ff */
[----:B------:R-:W-:-:S05]  /*08b0*/  IMAD.X R13, R7, 0x1, R3, P0 ;  /* 0x00000001070d7824 */ /* 0x000fca00000e0603 */
[----:B0-----:R-:W2:Y:S01]  /*08c0*/  LDG.E.128 R8, desc[UR8][R12.64] ;  /* 0x000000080c087981 */ /* 0x001ea2000c1e1d00 */
[----:B------:R-:W-:Y:S02]  /*08d0*/  IADD3 R14, P0, PT, R16, R2, RZ ;  /* 0x00000002100e7210 */ /* 0x000fe40007f1e0ff */
[----:B------:R-:W-:-:S03]  /*08e0*/  IADD3 R4, PT, PT, R4, 0x1, RZ ;  /* 0x0000000104047810 */ /* 0x000fc60007ffe0ff */
[--C-:B------:R-:W-:Y:S01]  /*08f0*/  IMAD.X R15, R5, 0x1, R3.reuse, P0 ;  /* 0x00000001050f7824 */ /* 0x100fe200000e0603 */
[----:B------:R-:W-:Y:S01]  /*0900*/  ISETP.NE.AND P0, PT, R4, RZ, PT ;  /* 0x000000ff0400720c */ /* 0x000fe20003f05270 */
[----:B------:R-:W-:-:S04]  /*0910*/  IMAD.WIDE.U32 R2, R0, 0x10, R2 ;  /* 0x0000001000027825 */ /* 0x000fc800078e0002 */
[--C-:B--2---:R-:W-:Y:S01]  /*0920*/  FADD R8, R8, -R6.reuse ;  /* 0x8000000608087221 */ /* 0x104fe20000000000 */
[--C-:B------:R-:W-:Y:S01]  /*0930*/  FADD R9, R9, -R6.reuse ;  /* 0x8000000609097221 */ /* 0x100fe20000000000 */
[--C-:B------:R-:W-:Y:S01]  /*0940*/  FADD R10, R10, -R6.reuse ;  /* 0x800000060a0a7221 */ /* 0x100fe20000000000 */
[----:B------:R-:W-:-:S05]  /*0950*/  FADD R11, R11, -R6 ;  /* 0x800000060b0b7221 */ /* 0x000fca0000000000 */
[----:B------:R0:W-:Y:S01]  /*0960*/  STG.E.128 desc[UR8][R14.64], R8 ;  /* 0x000000080e007986 */ /* 0x0001e2000c101d08 */
[----:B------:R-:W-:Y:S05]  /*0970*/  @P0 BRA `(.L_x_8) ;  /* 0xfffffffc00c80947 */ /* 0x000fea000383ffff */
[----:B------:R-:W-:Y:S05]  /*0980*/  EXIT ;  /* 0x000000000000794d */ /* 0x000fea0003800000 */
        .weak           $__internal_0_$__cuda_sm20_div_u16
        .type           $__internal_0_$__cuda_sm20_div_u16,@function
        .size           $__internal_0_$__cuda_sm20_div_u16,($__internal_1_$__cuda_sm3x_div_rn_noftz_f32_slowpath - $__internal_0_$__cuda_sm20_div_u16)
$__internal_0_$__cuda_sm20_div_u16:
[----:B------:R-:W0:Y:S01]  /*0990*/  I2F.U16 R8, R2 ;  /* 0x0000000200087306 */ /* 0x000e220000101000 */
[----:B------:R-:W-:Y:S01]  /*09a0*/  IMAD.MOV.U32 R9, RZ, RZ, 0x4b800000 ;  /* 0x4b800000ff097424 */ /* 0x000fe200078e00ff */
[C---:B0-----:R-:W-:Y:S02]  /*09b0*/  FSETP.GEU.AND P1, PT, |R8|.reuse, 1.175494350822287508e-38, PT ;  /* 0x008000000800780b */ /* 0x041fe40003f2e200 */
[----:B------:R-:W-:Y:S02]  /*09c0*/  FSETP.GT.AND P0, PT, |R8|, 8.50705917302346158658e+37, PT ;  /* 0x7e8000000800780b */ /* 0x000fe40003f04200 */
[----:B------:R-:W-:-:S04]  /*09d0*/  FSEL R9, R9, 1, !P1 ;  /* 0x3f80000009097808 */ /* 0x000fc80004800000 */
[----:B------:R-:W-:Y:S02]  /*09e0*/  FSEL R9, R9, 0.25, !P0 ;  /* 0x3e80000009097808 */ /* 0x000fe40004000000 */
[----:B------:R-:W-:-:S03]  /*09f0*/  ISETP.NE.U32.AND P0, PT, R2, RZ, PT ;  /* 0x000000ff0200720c */ /* 0x000fc60003f05070 */
[----:B------:R-:W-:Y:S01]  /*0a00*/  FMUL R10, R8, R9 ;  /* 0x00000009080a7220 */ /* 0x000fe20000400000 */
[----:B------:R-:W-:-:S05]  /*0a10*/  I2FP.F32.U32.RZ R8, 0x1000 ;  /* 0x0000100000087845 */ /* 0x000fca000020d000 */
[----:B------:R-:W0:Y:S02]  /*0a20*/  MUFU.RCP R10, R10 ;  /* 0x0000000a000a7308 */ /* 0x000e240000001000 */
[----:B0-----:R-:W-:-:S04]  /*0a30*/  FMUL R9, R9, R10 ;  /* 0x0000000a09097220 */ /* 0x001fc80000400000 */
[----:B------:R-:W-:-:S04]  /*0a40*/  VIADD R9, R9, 0x2 ;  /* 0x0000000209097836 */ /* 0x000fc80000000000 */
[----:B------:R-:W-:Y:S01]  /*0a50*/  FMUL.RZ R11, R8, R9 ;  /* 0x00000009080b7220 */ /* 0x000fe2000040c000 */
[----:B------:R-:W-:Y:S02]  /*0a60*/  IMAD.MOV.U32 R8, RZ, RZ, R12 ;  /* 0x000000ffff087224 */ /* 0x000fe400078e000c */
[----:B------:R-:W-:-:S03]  /*0a70*/  IMAD.MOV.U32 R9, RZ, RZ, 0x0 ;  /* 0x00000000ff097424 */ /* 0x000fc600078e00ff */
[----:B------:R-:W0:Y:S02]  /*0a80*/  F2I.U32.TRUNC.NTZ R11, R11 ;  /* 0x0000000b000b7305 */ /* 0x000e24000020f000 */
[----:B0-----:R-:W-:Y:S02]  /*0a90*/  LOP3.LUT R22, R11, 0xffff, RZ, 0xc0, !PT ;  /* 0x0000ffff0b167812 */ /* 0x001fe400078ec0ff */
[----:B------:R-:W-:Y:S01]  /*0aa0*/  @!P0 MOV R22, 0xffffffff ;  /* 0xffffffff00168802 */ /* 0x000fe20000000f00 */
[----:B------:R-:W-:Y:S06]  /*0ab0*/  RET.REL.NODEC R8 `(_Z27row_reduce_sub_mean0_kernelPKfPf) ;  /* 0xfffffff408507950 */ /* 0x000fec0003c3ffff */
        .weak           $__internal_1_$__cuda_sm3x_div_rn_noftz_f32_slowpath
        .type           $__internal_1_$__cuda_sm3x_div_rn_noftz_f32_slowpath,@function
        .size           $__internal_1_$__cuda_sm3x_div_rn_noftz_f32_slowpath,(.L_x_19 - $__internal_1_$__cuda_sm3x_div_rn_noftz_f32_slowpath)
$__internal_1_$__cuda_sm3x_div_rn_noftz_f32_slowpath:
[----:B------:R-:W-:Y:S01]  /*0ac0*/  SHF.R.U32.HI R10, RZ, 0x17, R13 ;  /* 0x00000017ff0a7819 */ /* 0x000fe2000001160d */
[--C-:B------:R-:W-:Y:S01]  /*0ad0*/  IMAD.MOV.U32 R11, RZ, RZ, R2.reuse ;  /* 0x000000ffff0b7224 */ /* 0x100fe200078e0002 */
[----:B------:R-:W-:Y:S02]  /*0ae0*/  SHF.R.U32.HI R8, RZ, 0x17, R2 ;  /* 0x00000017ff087819 */ /* 0x000fe40000011602 */
[----:B------:R-:W-:Y:S02]  /*0af0*/  LOP3.LUT R10, R10, 0xff, RZ, 0xc0, !PT ;  /* 0x000000ff0a0a7812 */ /* 0x000fe400078ec0ff */
[----:B------:R-:W-:Y:S02]  /*0b00*/  LOP3.LUT R14, R8, 0xff, RZ, 0xc0, !PT ;  /* 0x000000ff080e7812 */ /* 0x000fe400078ec0ff */
[----:B------:R-:W-:Y:S02]  /*0b10*/  IADD3 R18, PT, PT, R10, -0x1, RZ ;  /* 0xffffffff0a127810 */ /* 0x000fe40007ffe0ff */
[----:B------:R-:W-:Y:S01]  /*0b20*/  MOV R12, R13 ;  /* 0x0000000d000c7202 */ /* 0x000fe20000000f00 */
[----:B------:R-:W-:Y:S01]  /*0b30*/  VIADD R15, R14, 0xffffffff ;  /* 0xffffffff0e0f7836 */ /* 0x000fe20000000000 */
[----:B------:R-:W-:-:S04]  /*0b40*/  ISETP.GT.U32.AND P0, PT, R18, 0xfd, PT ;  /* 0x000000fd1200780c */ /* 0x000fc80003f04070 */
[----:B------:R-:W-:-:S13]  /*0b50*/  ISETP.GT.U32.OR P0, PT, R15, 0xfd, P0 ;  /* 0x000000fd0f00780c */ /* 0x000fda0000704470 */
[----:B------:R-:W-:Y:S01]  /*0b60*/  @!P0 IMAD.MOV.U32 R8, RZ, RZ, RZ ;  /* 0x000000ffff088224 */ /* 0x000fe200078e00ff */
[----:B------:R-:W-:Y:S06]  /*0b70*/  @!P0 BRA `(.L_x_9) ;  /* 0x0000000000608947 */ /* 0x000fec0003800000 */
[----:B------:R-:W-:Y:S01]  /*0b80*/  FSETP.GTU.FTZ.AND P0, PT, |R2|, +INF , PT ;  /* 0x7f8000000200780b */ /* 0x000fe20003f1c200 */
[----:B------:R-:W-:Y:S01]  /*0b90*/  IMAD.MOV.U32 R9, RZ, RZ, R13 ;  /* 0x000000ffff097224 */ /* 0x000fe200078e000d */
[----:B------:R-:W-:-:S04]  /*0ba0*/  FSETP.GTU.FTZ.AND P1, PT, |R13|, +INF , PT ;  /* 0x7f8000000d00780b */ /* 0x000fc80003f3c200 */
[----:B------:R-:W-:-:S13]  /*0bb0*/  PLOP3.LUT P0, PT, P0, P1, PT, 0xf8, 0x8f ;  /* 0x00000000008f781c */ /* 0x000fda0000703f70 */
[----:B------:R-:W-:Y:S05]  /*0bc0*/  @P0 BRA `(.L_x_10) ;  /* 0x0000000400440947 */ /* 0x000fea0003800000 */
[----:B------:R-:W-:-:S13]  /*0bd0*/  LOP3.LUT P0, RZ, R12, 0x7fffffff, R11, 0xc8, !PT ;  /* 0x7fffffff0cff7812 */ /* 0x000fda000780c80b */
[----:B------:R-:W-:Y:S05]  /*0be0*/  @!P0 BRA `(.L_x_11) ;  /* 0x0000000400348947 */ /* 0x000fea0003800000 */
[C---:B------:R-:W-:Y:S02]  /*0bf0*/  FSETP.NEU.FTZ.AND P2, PT, |R2|.reuse, +INF , PT ;  /* 0x7f8000000200780b */ /* 0x040fe40003f5d200 */
[----:B------:R-:W-:Y:S02]  /*0c00*/  FSETP.NEU.FTZ.AND P1, PT, |R9|, +INF , PT ;  /* 0x7f8000000900780b */ /* 0x000fe40003f3d200 */
[----:B------:R-:W-:-:S11]  /*0c10*/  FSETP.NEU.FTZ.AND P0, PT, |R2|, +INF , PT ;  /* 0x7f8000000200780b */ /* 0x000fd60003f1d200 */
[----:B------:R-:W-:Y:S05]  /*0c20*/  @!P1 BRA !P2, `(.L_x_11) ;  /* 0x0000000400249947 */ /* 0x000fea0005000000 */
[----:B------:R-:W-:-:S04]  /*0c30*/  LOP3.LUT P2, RZ, R11, 0x7fffffff, RZ, 0xc0, !PT ;  /* 0x7fffffff0bff7812 */ /* 0x000fc8000784c0ff */
[----:B------:R-:W-:-:S13]  /*0c40*/  PLOP3.LUT P1, PT, P1, P2, PT, 0x2f, 0xf2 ;  /* 0x0000000000f2781c */ /* 0x000fda0000f24577 */
[----:B------:R-:W-:Y:S05]  /*0c50*/  @P1 BRA `(.L_x_12) ;  /* 0x0000000400101947 */ /* 0x000fea0003800000 */
[----:B------:R-:W-:-:S04]  /*0c60*/  LOP3.LUT P1, RZ, R12, 0x7fffffff, RZ, 0xc0, !PT ;  /* 0x7fffffff0cff7812 */ /* 0x000fc8000782c0ff */
[----:B------:R-:W-:-:S13]  /*0c70*/  PLOP3.LUT P0, PT, P0, P1, PT, 0x2f, 0xf2 ;  /* 0x0000000000f2781c */ /* 0x000fda0000702577 */
[----:B------:R-:W-:Y:S05]  /*0c80*/  @P0 BRA `(.L_x_13) ;  /* 0x0000000000f80947 */ /* 0x000fea0003800000 */
[----:B------:R-:W-:Y:S02]  /*0c90*/  ISETP.GE.AND P0, PT, R15, RZ, PT ;  /* 0x000000ff0f00720c */ /* 0x000fe40003f06270 */
[----:B------:R-:W-:-:S11]  /*0ca0*/  ISETP.GE.AND P1, PT, R18, RZ, PT ;  /* 0x000000ff1200720c */ /* 0x000fd60003f26270 */
[----:B------:R-:W-:Y:S01]  /*0cb0*/  @P0 MOV R8, RZ ;  /* 0x000000ff00080202 */ /* 0x000fe20000000f00 */
[----:B------:R-:W-:Y:S02]  /*0cc0*/  @!P0 IMAD.MOV.U32 R8, RZ, RZ, -0x40 ;  /* 0xffffffc0ff088424 */ /* 0x000fe400078e00ff */
[----:B------:R-:W-:Y:S01]  /*0cd0*/  @!P0 FFMA R11, R2, 1.84467440737095516160e+19, RZ ;  /* 0x5f800000020b8823 */ /* 0x000fe200000000ff */
[----:B------:R-:W-:Y:S01]  /*0ce0*/  @!P1 FFMA R12, R9, 1.84467440737095516160e+19, RZ ;  /* 0x5f800000090c9823 */ /* 0x000fe200000000ff */
[----:B------:R-:W-:-:S07]  /*0cf0*/  @!P1 VIADD R8, R8, 0x40 ;  /* 0x0000004008089836 */ /* 0x000fce0000000000 */
.L_x_9:
[----:B------:R-:W-:-:S04]  /*0d00*/  LEA R9, R10, 0xc0800000, 0x17 ;  /* 0xc08000000a097811 */ /* 0x000fc800078eb8ff */
[----:B------:R-:W-:Y:S01]  /*0d10*/  IADD3 R13, PT, PT, -R9, R12, RZ ;  /* 0x0000000c090d7210 */ /* 0x000fe20007ffe1ff */
[----:B------:R-:W-:-:S03]  /*0d20*/  VIADD R12, R14, 0xffffff81 ;  /* 0xffffff810e0c7836 */ /* 0x000fc60000000000 */
[----:B------:R-:W0:Y:S01]  /*0d30*/  MUFU.RCP R9, R13 ;  /* 0x0000000d00097308 */ /* 0x000e220000001000 */
[----:B------:R-:W-:Y:S01]  /*0d40*/  FADD.FTZ R15, -R13, -RZ ;  /* 0x800000ff0d0f7221 */ /* 0x000fe20000010100 */
[----:B------:R-:W-:-:S03]  /*0d50*/  IMAD R2, R12, -0x800000, R11 ;  /* 0xff8000000c027824 */ /* 0x000fc600078e020b */
[----:B0-----:R-:W-:-:S04]  /*0d60*/  FFMA R14, R9, R15, 1 ;  /* 0x3f800000090e7423 */ /* 0x001fc8000000000f */
[----:B------:R-:W-:-:S04]  /*0d70*/  FFMA R9, R9, R14, R9 ;  /* 0x0000000e09097223 */ /* 0x000fc80000000009 */
[----:B------:R-:W-:-:S04]  /*0d80*/  FFMA R14, R2, R9, RZ ;  /* 0x00000009020e7223 */ /* 0x000fc800000000ff */
[----:B------:R-:W-:-:S04]  /*0d90*/  FFMA R11, R15, R14, R2 ;  /* 0x0000000e0f0b7223 */ /* 0x000fc80000000002 */
[----:B------:R-:W-:Y:S01]  /*0da0*/  FFMA R14, R9, R11, R14 ;  /* 0x0000000b090e7223 */ /* 0x000fe2000000000e */
[----:B------:R-:W-:-:S03]  /*0db0*/  IADD3 R11, PT, PT, R12, 0x7f, -R10 ;  /* 0x0000007f0c0b7810 */ /* 0x000fc60007ffe80a */
[----:B------:R-:W-:Y:S02]  /*0dc0*/  FFMA R15, R15, R14, R2 ;  /* 0x0000000e0f0f7223 */ /* 0x000fe40000000002 */
[----:B------:R-:W-:Y:S02]  /*0dd0*/  IMAD.IADD R11, R11, 0x1, R8 ;  /* 0x000000010b0b7824 */ /* 0x000fe400078e0208 */
[----:B------:R-:W-:-:S05]  /*0de0*/  FFMA R2, R9, R15, R14 ;  /* 0x0000000f09027223 */ /* 0x000fca000000000e */
[----:B------:R-:W-:-:S04]  /*0df0*/  SHF.R.U32.HI R10, RZ, 0x17, R2 ;  /* 0x00000017ff0a7819 */ /* 0x000fc80000011602 */
[----:B------:R-:W-:-:S04]  /*0e00*/  LOP3.LUT R10, R10, 0xff, RZ, 0xc0, !PT ;  /* 0x000000ff0a0a7812 */ /* 0x000fc800078ec0ff */
[----:B------:R-:W-:-:S05]  /*0e10*/  IADD3 R12, PT, PT, R10, R11, RZ ;  /* 0x0000000b0a0c7210 */ /* 0x000fca0007ffe0ff */
[----:B------:R-:W-:-:S05]  /*0e20*/  VIADD R8, R12, 0xffffffff ;  /* 0xffffffff0c087836 */ /* 0x000fca0000000000 */
[----:B------:R-:W-:-:S13]  /*0e30*/  ISETP.GE.U32.AND P0, PT, R8, 0xfe, PT ;  /* 0x000000fe0800780c */ /* 0x000fda0003f06070 */
[----:B------:R-:W-:Y:S05]  /*0e40*/  @!P0 BRA `(.L_x_14) ;  /* 0x0000000000808947 */ /* 0x000fea0003800000 */
[----:B------:R-:W-:-:S13]  /*0e50*/  ISETP.GT.AND P0, PT, R12, 0xfe, PT ;  /* 0x000000fe0c00780c */ /* 0x000fda0003f04270 */
[----:B------:R-:W-:Y:S05]  /*0e60*/  @P0 BRA `(.L_x_15) ;  /* 0x00000000006c0947 */ /* 0x000fea0003800000 */
[----:B------:R-:W-:-:S13]  /*0e70*/  ISETP.GE.AND P0, PT, R12, 0x1, PT ;  /* 0x000000010c00780c */ /* 0x000fda0003f06270 */
[----:B------:R-:W-:Y:S05]  /*0e80*/  @P0 BRA `(.L_x_16) ;  /* 0x0000000000980947 */ /* 0x000fea0003800000 */
[----:B------:R-:W-:Y:S02]  /*0e90*/  ISETP.GE.AND P0, PT, R12, -0x18, PT ;  /* 0xffffffe80c00780c */ /* 0x000fe40003f06270 */
[----:B------:R-:W-:-:S11]  /*0ea0*/  LOP3.LUT R2, R2, 0x80000000, RZ, 0xc0, !PT ;  /* 0x8000000002027812 */ /* 0x000fd600078ec0ff */
[----:B------:R-:W-:Y:S05]  /*0eb0*/  @!P0 BRA `(.L_x_16) ;  /* 0x00000000008c8947 */ /* 0x000fea0003800000 */
[CCC-:B------:R-:W-:Y:S01]  /*0ec0*/  FFMA.RZ R8, R9.reuse, R15.reuse, R14.reuse ;  /* 0x0000000f09087223 */ /* 0x1c0fe2000000c00e */
[C---:B------:R-:W-:Y:S01]  /*0ed0*/  VIADD R11, R12.reuse, 0x20 ;  /* 0x000000200c0b7836 */ /* 0x040fe20000000000 */
[C---:B------:R-:W-:Y:S02]  /*0ee0*/  ISETP.NE.AND P2, PT, R12.reuse, RZ, PT ;  /* 0x000000ff0c00720c */ /* 0x040fe40003f45270 */
[----:B------:R-:W-:Y:S02]  /*0ef0*/  ISETP.NE.AND P1, PT, R12, RZ, PT ;  /* 0x000000ff0c00720c */ /* 0x000fe40003f25270 */
[----:B------:R-:W-:Y:S01]  /*0f00*/  LOP3.LUT R10, R8, 0x7fffff, RZ, 0xc0, !PT ;  /* 0x007fffff080a7812 */ /* 0x000fe200078ec0ff */
[CCC-:B------:R-:W-:Y:S01]  /*0f10*/  FFMA.RP R8, R9.reuse, R15.reuse, R14.reuse ;  /* 0x0000000f09087223 */ /* 0x1c0fe2000000800e */
[----:B------:R-:W-:Y:S01]  /*0f20*/  FFMA.RM R9, R9, R15, R14 ;  /* 0x0000000f09097223 */ /* 0x000fe2000000400e */
[----:B------:R-:W-:Y:S02]  /*0f30*/  IADD3 R12, PT, PT, -R12, RZ, RZ ;  /* 0x000000ff0c0c7210 */ /* 0x000fe40007ffe1ff */
[----:B------:R-:W-:-:S02]  /*0f40*/  LOP3.LUT R10, R10, 0x800000, RZ, 0xfc, !PT ;  /* 0x008000000a0a7812 */ /* 0x000fc400078efcff */
[----:B------:R-:W-:Y:S02]  /*0f50*/  FSETP.NEU.FTZ.AND P0, PT, R8, R9, PT ;  /* 0x000000090800720b */ /* 0x000fe40003f1d000 */
[----:B------:R-:W-:Y:S02]  /*0f60*/  SHF.L.U32 R11, R10, R11, RZ ;  /* 0x0000000b0a0b7219 */ /* 0x000fe400000006ff */
[----:B------:R-:W-:Y:S02]  /*0f70*/  SEL R9, R12, RZ, P2 ;  /* 0x000000ff0c097207 */ /* 0x000fe40001000000 */
[----:B------:R-:W-:Y:S02]  /*0f80*/  ISETP.NE.AND P1, PT, R11, RZ, P1 ;  /* 0x000000ff0b00720c */ /* 0x000fe40000f25270 */
[----:B------:R-:W-:Y:S02]  /*0f90*/  SHF.R.U32.HI R9, RZ, R9, R10 ;  /* 0x00000009ff097219 */ /* 0x000fe4000001160a */
[----:B------:R-:W-:-:S02]  /*0fa0*/  PLOP3.LUT P0, PT, P0, P1, PT, 0xf8, 0x8f ;  /* 0x00000000008f781c */ /* 0x000fc40000703f70 */
[----:B------:R-:W-:Y:S02]  /*0fb0*/  SHF.R.U32.HI R11, RZ, 0x1, R9 ;  /* 0x00000001ff0b7819 */ /* 0x000fe40000011609 */
[----:B------:R-:W-:-:S04]  /*0fc0*/  SEL R8, RZ, 0x1, !P0 ;  /* 0x00000001ff087807 */ /* 0x000fc80004000000 */
[----:B------:R-:W-:-:S04]  /*0fd0*/  LOP3.LUT R8, R8, 0x1, R11, 0xf8, !PT ;  /* 0x0000000108087812 */ /* 0x000fc800078ef80b */
[----:B------:R-:W-:-:S05]  /*0fe0*/  LOP3.LUT R8, R8, R9, RZ, 0xc0, !PT ;  /* 0x0000000908087212 */ /* 0x000fca00078ec0ff */
[----:B------:R-:W-:-:S05]  /*0ff0*/  IMAD.IADD R11, R11, 0x1, R8 ;  /* 0x000000010b0b7824 */ /* 0x000fca00078e0208 */
[----:B------:R-:W-:Y:S01]  /*1000*/  LOP3.LUT R2, R11, R2, RZ, 0xfc, !PT ;  /* 0x000000020b027212 */ /* 0x000fe200078efcff */
[----:B------:R-:W-:Y:S06]  /*1010*/  BRA `(.L_x_16) ;  /* 0x0000000000347947 */ /* 0x000fec0003800000 */
.L_x_15:
[----:B------:R-:W-:-:S04]  /*1020*/  LOP3.LUT R2, R2, 0x80000000, RZ, 0xc0, !PT ;  /* 0x8000000002027812 */ /* 0x000fc800078ec0ff */
[----:B------:R-:W-:Y:S01]  /*1030*/  LOP3.LUT R2, R2, 0x7f800000, RZ, 0xfc, !PT ;  /* 0x7f80000002027812 */ /* 0x000fe200078efcff */
[----:B------:R-:W-:Y:S06]  /*1040*/  BRA `(.L_x_16) ;  /* 0x0000000000287947 */ /* 0x000fec0003800000 */
.L_x_14:
[----:B------:R-:W-:Y:S01]  /*1050*/  IMAD R2, R11, 0x800000, R2 ;  /* 0x008000000b027824 */ /* 0x000fe200078e0202 */
[----:B------:R-:W-:Y:S06]  /*1060*/  BRA `(.L_x_16) ;  /* 0x0000000000207947 */ /* 0x000fec0003800000 */
.L_x_13:
[----:B------:R-:W-:-:S04]  /*1070*/  LOP3.LUT R2, R12, 0x80000000, R11, 0x48, !PT ;  /* 0x800000000c027812 */ /* 0x000fc800078e480b */
[----:B------:R-:W-:Y:S01]  /*1080*/  LOP3.LUT R2, R2, 0x7f800000, RZ, 0xfc, !PT ;  /* 0x7f80000002027812 */ /* 0x000fe200078efcff */
[----:B------:R-:W-:Y:S06]  /*1090*/  BRA `(.L_x_16) ;  /* 0x0000000000147947 */ /* 0x000fec0003800000 */
.L_x_12:
[----:B------:R-:W-:Y:S01]  /*10a0*/  LOP3.LUT R2, R12, 0x80000000, R11, 0x48, !PT ;  /* 0x800000000c027812 */ /* 0x000fe200078e480b */
[----:B------:R-:W-:Y:S06]  /*10b0*/  BRA `(.L_x_16) ;  /* 0x00000000000c7947 */ /* 0x000fec0003800000 */
.L_x_11:
[----:B------:R-:W0:Y:S01]  /*10c0*/  MUFU.RSQ R2, -QNAN ;  /* 0xffc0000000027908 */ /* 0x000e220000001400 */
[----:B------:R-:W-:Y:S05]  /*10d0*/  BRA `(.L_x_16) ;  /* 0x0000000000047947 */ /* 0x000fea0003800000 */
.L_x_10:
[----:B------:R-:W-:-:S07]  /*10e0*/  FADD.FTZ R2, R2, R9 ;  /* 0x0000000902027221 */ /* 0x000fce0000010000 */
.L_x_16:
[----:B------:R-:W-:Y:S01]  /*10f0*/  MOV R8, R6 ;  /* 0x0000000600087202 */ /* 0x000fe20000000f00 */
[----:B------:R-:W-:-:S04]  /*1100*/  IMAD.MOV.U32 R9, RZ, RZ, 0x0 ;  /* 0x00000000ff097424 */ /* 0x000fc800078e00ff */
[----:B0-----:R-:W-:Y:S05]  /*1110*/  RET.REL.NODEC R8 `(_Z27row_reduce_sub_mean0_kernelPKfPf) ;  /* 0xffffffec08b87950 */ /* 0x001fea0003c3ffff */
.L_x_17:
[----:B------:R-:W-:-:S00]  /*1120*/  BRA `(.L_x_17) ;  /* 0xfffffffc00fc7947 */ /* 0x000fc0000383ffff */
[----:B------:R-:W-:-:S00]  /*1130*/  NOP ;  /* 0x0000000000007918 */ /* 0x000fc00000000000 */
        /* <DEDUP_REMOVED lines=12> */
.L_x_19:


//--------------------- .nv.shared._Z27row_reduce_sub_mean0_kernelPKfPf --------------------------
	.section	.nv.shared._Z27row_reduce_sub_mean0_kernelPKfPf,"aw",@nobits
	.sectionflags	@""
	.align	4
.nv.shared._Z27row_reduce_sub_mean0_kernelPKfPf:
	.zero		3072


//--------------------- .nv.shared.reserved.0     --------------------------
	.section	.nv.shared.reserved.0,"aw",@nobits
	.weak		__nv_reservedSMEM_offset_0_alias
	.size		__nv_reservedSMEM_offset_0_alias, 0, 64
	.other		__nv_reservedSMEM_offset_0_alias,@"STO_CUDA_RESERVED_SHARED STV_DEFAULT"
__nv_reservedSMEM_offset_0_alias:
	.zero		0
	.zero		64


//--------------------- .nv.constant0._Z27row_reduce_sub_mean0_kernelPKfPf --------------------------
	.section	.nv.constant0._Z27row_reduce_sub_mean0_kernelPKfPf,"a",@progbits
	.sectionflags	@""
	.align	4
.nv.constant0._Z27row_reduce_sub_mean0_kernelPKfPf:
	.zero		912


//--------------------- SYMBOLS --------------------------

	.type		.nv.reservedSmem.offset0,@object
	.size		.nv.reservedSmem.offset0,0x4
	.type		.nv.reservedSmem.cap,@object
	.size		.nv.reservedSmem.cap,0x4
